	.headerflags	@"EF_CUDA_TEXMODE_UNIFIED EF_CUDA_64BIT_ADDRESS EF_CUDA_ACCELERATORS EF_CUDA_SM90 EF_CUDA_VIRTUAL_SM(EF_CUDA_SM90)"
	.elftype	@"ET_EXEC"


//--------------------- .nv.info                  --------------------------
	.section	.nv.info,"",@"SHT_CUDA_INFO"
	.align	4


	//----- nvinfo : EIATTR_REGCOUNT
	.align		4
        /*0000*/ 	.byte	0x04, 0x2f
        /*0002*/ 	.short	(.L_1 - .L_0)
	.align		4
.L_0:
        /*0004*/ 	.word	index@(triton_poi_fused_leaky_relu_reflection_pad2d_3)
        /*0008*/ 	.word	0x0000000d


	//----- nvinfo : EIATTR_MIN_STACK_SIZE
	.align		4
.L_1:
        /*000c*/ 	.byte	0x04, 0x12
        /*000e*/ 	.short	(.L_3 - .L_2)
	.align		4
.L_2:
        /*0010*/ 	.word	index@(triton_poi_fused_leaky_relu_reflection_pad2d_3)
        /*0014*/ 	.word	0x00000000


	//----- nvinfo : EIATTR_FRAME_SIZE
	.align		4
.L_3:
        /*0018*/ 	.byte	0x04, 0x11
        /*001a*/ 	.short	(.L_5 - .L_4)
	.align		4
.L_4:
        /*001c*/ 	.word	index@(triton_poi_fused_leaky_relu_reflection_pad2d_3)
        /*0020*/ 	.word	0x00000000


	//----- nvinfo : EIATTR_MIN_STACK_SIZE
	.align		4
.L_5:
        /*0024*/ 	.byte	0x04, 0x12
        /*0026*/ 	.short	(.L_7 - .L_6)
	.align		4
.L_6:
        /*0028*/ 	.word	index@(triton_poi_fused_leaky_relu_reflection_pad2d_3)
        /*002c*/ 	.word	0x00000000
.L_7:


//--------------------- .nv.info.triton_poi_fused_leaky_relu_reflection_pad2d_3 --------------------------
	.section	.nv.info.triton_poi_fused_leaky_relu_reflection_pad2d_3,"",@"SHT_CUDA_INFO"
	.sectionflags	@""
	.align	4


	//----- nvinfo : EIATTR_CUDA_API_VERSION
	.align		4
        /*0000*/ 	.byte	0x04, 0x37
        /*0002*/ 	.short	(.L_9 - .L_8)
.L_8:
        /*0004*/ 	.word	0x0000007c


	//----- nvinfo : EIATTR_KPARAM_INFO
	.align		4
.L_9:
        /*0008*/ 	.byte	0x04, 0x17
        /*000a*/ 	.short	(.L_11 - .L_10)
.L_10:
        /*000c*/ 	.word	0x00000000
        /*0010*/ 	.short	0x0002
        /*0012*/ 	.short	0x0010
        /*0014*/ 	.byte	0x00, 0xf0, 0x11, 0x00


	//----- nvinfo : EIATTR_KPARAM_INFO
	.align		4
.L_11:
        /*0018*/ 	.byte	0x04, 0x17
        /*001a*/ 	.short	(.L_13 - .L_12)
.L_12:
        /*001c*/ 	.word	0x00000000
        /*0020*/ 	.short	0x0001
        /*0022*/ 	.short	0x0008
        /*0024*/ 	.byte	0x00, 0xf4, 0x21, 0x00


	//----- nvinfo : EIATTR_KPARAM_INFO
	.align		4
.L_13:
        /*0028*/ 	.byte	0x04, 0x17
        /*002a*/ 	.short	(.L_15 - .L_14)
.L_14:
        /*002c*/ 	.word	0x00000000
        /*0030*/ 	.short	0x0000
        /*0032*/ 	.short	0x0000
        /*0034*/ 	.byte	0x00, 0xf4, 0x21, 0x00


	//----- nvinfo : EIATTR_SPARSE_MMA_MASK
	.align		4
.L_15:
        /*0038*/ 	.byte	0x03, 0x50
        /*003a*/ 	.short	0x0000


	//----- nvinfo : EIATTR_MAXREG_COUNT
	.align		4
        /*003c*/ 	.byte	0x03, 0x1b
        /*003e*/ 	.short	0x00ff


	//----- nvinfo : EIATTR_EXIT_INSTR_OFFSETS
	.align		4
        /*0040*/ 	.byte	0x04, 0x1c
        /*0042*/ 	.short	(.L_17 - .L_16)


	//   ....[0]....
.L_16:
        /*0044*/ 	.word	0x00000380


	//   ....[1]....
        /*0048*/ 	.word	0x000003a0


	//----- nvinfo : EIATTR_REQNTID
	.align		4
.L_17:
        /*004c*/ 	.byte	0x04, 0x10
        /*004e*/ 	.short	(.L_19 - .L_18)
.L_18:
        /*0050*/ 	.word	0x00000080
        /*0054*/ 	.word	0x00000001
        /*0058*/ 	.word	0x00000001


	//----- nvinfo : EIATTR_CBANK_PARAM_SIZE
	.align		4
.L_19:
        /*005c*/ 	.byte	0x03, 0x19
        /*005e*/ 	.short	0x0014


	//----- nvinfo : EIATTR_PARAM_CBANK
	.align		4
        /*0060*/ 	.byte	0x04, 0x0a
        /*0062*/ 	.short	(.L_21 - .L_20)
	.align		4
.L_20:
        /*0064*/ 	.word	index@(.nv.constant0.triton_poi_fused_leaky_relu_reflection_pad2d_3)
        /*0068*/ 	.short	0x0210
        /*006a*/ 	.short	0x0014


	//----- nvinfo : EIATTR_SW_WAR
	.align		4
.L_21:
        /*006c*/ 	.byte	0x04, 0x36
        /*006e*/ 	.short	(.L_23 - .L_22)
.L_22:
        /*0070*/ 	.word	0x00000008
.L_23:


//--------------------- .nv.callgraph             --------------------------
	.section	.nv.callgraph,"",@"SHT_CUDA_CALLGRAPH"
	.align	4
	.sectionentsize	8
	.align		4
        /*0000*/ 	.word	0x00000000
	.align		4
        /*0004*/ 	.word	0xffffffff
	.align		4
        /*0008*/ 	.word	0x00000000
	.align		4
        /*000c*/ 	.word	0xfffffffe
	.align		4
        /*0010*/ 	.word	0x00000000
	.align		4
        /*0014*/ 	.word	0xfffffffd
	.align		4
        /*0018*/ 	.word	0x00000000
	.align		4
        /*001c*/ 	.word	0xfffffffc


//--------------------- .text.triton_poi_fused_leaky_relu_reflection_pad2d_3 --------------------------
	.section	.text.triton_poi_fused_leaky_relu_reflection_pad2d_3,"ax",@progbits
	.align	128
        .global         triton_poi_fused_leaky_relu_reflection_pad2d_3
        .type           triton_poi_fused_leaky_relu_reflection_pad2d_3,@function
        .size           triton_poi_fused_leaky_relu_reflection_pad2d_3,(.L_x_1 - triton_poi_fused_leaky_relu_reflection_pad2d_3)
        .other          triton_poi_fused_leaky_relu_reflection_pad2d_3,@"STO_CUDA_ENTRY STV_DEFAULT"
triton_poi_fused_leaky_relu_reflection_pad2d_3:
.text.triton_poi_fused_leaky_relu_reflection_pad2d_3:
[----:B------:R-:W0:Y:S02]  /*0000*/  LDC R1, c[0x0][0x28] ;  /* 0x00000a00ff017b82 */ /* 0x000e240000000800 */
[----:B------:R-:W1:Y:S01]  /*0010*/  S2R R0, SR_TID.X ;  /* 0x0000000000007919 */ /* 0x000e620000002100 */
[----:B------:R-:W-:Y:S01]  /*0020*/  ULDC.64 UR4, c[0x0][0x210] ;  /* 0x0000840000047ab9 */ /* 0x000fe20000000a00 */
[----:B------:R-:W2:Y:S01]  /*0030*/  S2R R5, SR_CTAID.X ;  /* 0x0000000000057919 */ /* 0x000ea20000002500 */
[----:B-1----:R-:W-:-:S05]  /*0040*/  IMAD.SHL.U32 R0, R0, 0x2, RZ ;  /* 0x0000000200007824 */ /* 0x002fca00078e00ff */
[----:B------:R-:W-:-:S05]  /*0050*/  LOP3.LUT R0, R0, 0xfe, RZ, 0xc0, !PT ;  /* 0x000000fe00007812 */ /* 0x000fca00078ec0ff */
[----:B--2---:R-:W-:Y:S01]  /*0060*/  IMAD R0, R5, 0x100, R0 ;  /* 0x0000010005007824 */ /* 0x004fe200078e0200 */
[----:B------:R-:W-:-:S03]  /*0070*/  SHF.R.S32.HI R5, RZ, 0x17, R5 ;  /* 0x00000017ff057819 */ /* 0x000fc60000011405 */
[C---:B------:R-:W-:Y:S01]  /*0080*/  VIADD R2, R0.reuse, 0x1 ;  /* 0x0000000100027836 */ /* 0x040fe20000000000 */
[----:B------:R-:W-:Y:S02]  /*0090*/  SHF.R.S32.HI R3, RZ, 0x1f, R0 ;  /* 0x0000001fff037819 */ /* 0x000fe40000011400 */
[----:B------:R-:W-:Y:S02]  /*00a0*/  SGXT R5, R5, 0x1 ;  /* 0x000000010505781a */ /* 0x000fe40000000200 */
[----:B------:R-:W-:Y:S02]  /*00b0*/  LEA.HI R3, R3, R0, RZ, 0x2 ;  /* 0x0000000003037211 */ /* 0x000fe400078f10ff */
[----:B------:R-:W-:Y:S02]  /*00c0*/  ISETP.GE.AND P0, PT, R0, 0x100, PT ;  /* 0x000001000000780c */ /* 0x000fe40003f06270 */
[----:B------:R-:W-:Y:S02]  /*00d0*/  SHF.R.S32.HI R4, RZ, 0x2, R3 ;  /* 0x00000002ff047819 */ /* 0x000fe40000011403 */
[----:B------:R-:W-:-:S02]  /*00e0*/  LOP3.LUT R3, R3, 0x3, RZ, 0xcf, !PT ;  /* 0x0000000303037812 */ /* 0x000fc400078ecfff */
[----:B------:R-:W-:-:S03]  /*00f0*/  LEA.HI R6, R4, R4, RZ, 0x2 ;  /* 0x0000000404067211 */ /* 0x000fc600078f10ff */
[----:B------:R-:W-:Y:S01]  /*0100*/  IMAD.IADD R3, R0, 0x1, R3 ;  /* 0x0000000100037824 */ /* 0x000fe200078e0203 */
[----:B------:R-:W-:Y:S02]  /*0110*/  LOP3.LUT R7, R6, 0x3, RZ, 0xcf, !PT ;  /* 0x0000000306077812 */ /* 0x000fe400078ecfff */
[C---:B------:R-:W-:Y:S02]  /*0120*/  LEA.HI R6, R5.reuse, R2, RZ, 0x2 ;  /* 0x0000000205067211 */ /* 0x040fe400078f10ff */
[----:B------:R-:W-:Y:S01]  /*0130*/  LEA.HI R5, R5, R0, RZ, 0x4 ;  /* 0x0000000005057211 */ /* 0x000fe200078f20ff */
[----:B------:R-:W-:Y:S01]  /*0140*/  IMAD.IADD R4, R4, 0x1, R7 ;  /* 0x0000000104047824 */ /* 0x000fe200078e0207 */
[----:B------:R-:W-:Y:S02]  /*0150*/  LOP3.LUT R7, R6, 0x3, RZ, 0xcf, !PT ;  /* 0x0000000306077812 */ /* 0x000fe400078ecfff */
[----:B------:R-:W-:Y:S02]  /*0160*/  SHF.R.S32.HI R5, RZ, 0x4, R5 ;  /* 0x00000004ff057819 */ /* 0x000fe40000011405 */
[----:B------:R-:W-:Y:S01]  /*0170*/  IABS R4, R4 ;  /* 0x0000000400047213 */ /* 0x000fe20000000000 */
[----:B------:R-:W-:Y:S01]  /*0180*/  IMAD.IADD R7, R2, 0x1, R7 ;  /* 0x0000000102077824 */ /* 0x000fe200078e0207 */
[----:B------:R-:W-:Y:S01]  /*0190*/  IABS R9, R3 ;  /* 0x0000000300097213 */ /* 0x000fe20000000000 */
[----:B------:R-:W-:-:S02]  /*01a0*/  IMAD.SHL.U32 R5, R5, 0x4, RZ ;  /* 0x0000000405057824 */ /* 0x000fc400078e00ff */
[----:B------:R-:W-:Y:S01]  /*01b0*/  IMAD.MOV.U32 R2, RZ, RZ, R4 ;  /* 0x000000ffff027224 */ /* 0x000fe200078e0004 */
[----:B------:R-:W-:Y:S02]  /*01c0*/  IABS R4, R7 ;  /* 0x0000000700047213 */ /* 0x000fe40000000000 */
[----:B------:R-:W-:Y:S01]  /*01d0*/  SHF.R.S32.HI R7, RZ, 0x1f, R5 ;  /* 0x0000001fff077819 */ /* 0x000fe20000011405 */
[----:B------:R-:W-:-:S05]  /*01e0*/  VIADD R2, R2, 0xffffffff ;  /* 0xffffffff02027836 */ /* 0x000fca0000000000 */
[----:B------:R-:W-:Y:S01]  /*01f0*/  IABS R6, R2 ;  /* 0x0000000200067213 */ /* 0x000fe20000000000 */
[----:B------:R-:W-:-:S04]  /*0200*/  VIADD R2, R4, 0xffffffff ;  /* 0xffffffff04027836 */ /* 0x000fc80000000000 */
[----:B------:R-:W-:Y:S01]  /*0210*/  IMAD.MOV.U32 R3, RZ, RZ, R6 ;  /* 0x000000ffff037224 */ /* 0x000fe200078e0006 */
[----:B------:R-:W-:-:S03]  /*0220*/  IABS R8, R2 ;  /* 0x0000000200087213 */ /* 0x000fc60000000000 */
[----:B------:R-:W-:Y:S01]  /*0230*/  IMAD.U32 R4, R3, -0x2, RZ ;  /* 0xfffffffe03047824 */ /* 0x000fe200078e00ff */
[----:B------:R-:W-:-:S04]  /*0240*/  SHF.R.S32.HI R3, RZ, 0x1f, R9 ;  /* 0x0000001fff037819 */ /* 0x000fc80000011409 */
[CC--:B------:R-:W-:Y:S02]  /*0250*/  IADD3 R9, P1, P2, R4.reuse, R5.reuse, -R9 ;  /* 0x0000000504097210 */ /* 0x0c0fe40007a3e809 */
[----:B------:R-:W-:Y:S02]  /*0260*/  SHF.R.S32.HI R2, RZ, 0x1f, R4 ;  /* 0x0000001fff027819 */ /* 0x000fe40000011404 */
[----:B------:R-:W-:Y:S02]  /*0270*/  IADD3 R8, P3, P4, R4, R5, -R8 ;  /* 0x0000000504087210 */ /* 0x000fe40007c7e808 */
[C---:B------:R-:W-:Y:S02]  /*0280*/  IADD3.X R10, R2.reuse, R7, ~R3, P1, P2 ;  /* 0x00000007020a7210 */ /* 0x040fe40000fe4c03 */
[----:B------:R-:W-:Y:S02]  /*0290*/  IADD3.X R7, R2, -0x1, R7, P3, P4 ;  /* 0xffffffff02077810 */ /* 0x000fe40001fe8407 */
[----:B------:R-:W-:Y:S01]  /*02a0*/  LEA R4, P1, R9, UR4, 0x2 ;  /* 0x0000000409047c11 */ /* 0x000fe2000f8210ff */
[----:B------:R-:W1:Y:S01]  /*02b0*/  LDC.64 R2, c[0x0][0x218] ;  /* 0x00008600ff027b82 */ /* 0x000e620000000a00 */
[----:B------:R-:W-:-:S02]  /*02c0*/  LEA R6, P2, R8, UR4, 0x2 ;  /* 0x0000000408067c11 */ /* 0x000fc4000f8410ff */
[----:B------:R-:W-:Y:S02]  /*02d0*/  LEA.HI.X R5, R9, UR5, R10, 0x2, P1 ;  /* 0x0000000509057c11 */ /* 0x000fe400088f140a */
[----:B------:R-:W-:Y:S02]  /*02e0*/  LEA.HI.X R7, R8, UR5, R7, 0x2, P2 ;  /* 0x0000000508077c11 */ /* 0x000fe400090f1407 */
[----:B------:R-:W-:Y:S01]  /*02f0*/  CS2R R8, SRZ ;  /* 0x0000000000087805 */ /* 0x000fe2000001ff00 */
[----:B------:R-:W-:-:S05]  /*0300*/  ULDC.64 UR4, c[0x0][0x208] ;  /* 0x0000820000047ab9 */ /* 0x000fca0000000a00 */
[----:B------:R-:W2:Y:S04]  /*0310*/  @!P0 LDG.E.EL R8, desc[UR4][R4.64+0x10] ;  /* 0x0000100404088981 */ /* 0x000ea8000c2e1900 */
[----:B------:R-:W3:Y:S01]  /*0320*/  @!P0 LDG.E.EL R9, desc[UR4][R6.64+0xc] ;  /* 0x00000c0406098981 */ /* 0x000ee2000c2e1900 */
[----:B-1----:R-:W-:Y:S01]  /*0330*/  IMAD.WIDE R2, R0, 0x4, R2 ;  /* 0x0000000400027825 */ /* 0x002fe200078e0202 */
[----:B--2---:R-:W-:Y:S02]  /*0340*/  FSETP.GT.AND P1, PT, R8, RZ, PT ;  /* 0x000000ff0800720b */ /* 0x004fe40003f24000 */
[----:B---3--:R-:W-:-:S11]  /*0350*/  FSETP.GT.AND P2, PT, R9, RZ, PT ;  /* 0x000000ff0900720b */ /* 0x008fd60003f44000 */
[----:B------:R-:W-:Y:S02]  /*0360*/  @!P1 FMUL R8, R8, 0.20000000298023223877 ;  /* 0x3e4ccccd08089820 */ /* 0x000fe40000400000 */
[----:B------:R-:W-:Y:S01]  /*0370*/  @!P2 FMUL R9, R9, 0.20000000298023223877 ;  /* 0x3e4ccccd0909a820 */ /* 0x000fe20000400000 */
[----:B------:R-:W-:Y:S06]  /*0380*/  @P0 EXIT ;  /* 0x000000000000094d */ /* 0x000fec0003800000 */
[----:B------:R-:W-:Y:S01]  /*0390*/  STG.E.64 desc[UR4][R2.64], R8 ;  /* 0x0000000802007986 */ /* 0x000fe2000c101b04 */
[----:B------:R-:W-:Y:S05]  /*03a0*/  EXIT ;  /* 0x000000000000794d */ /* 0x000fea0003800000 */
.L_x_0:
[----:B------:R-:W-:-:S00]  /*03b0*/  BRA `(.L_x_0) ;  /* 0xfffffffc00fc7947 */ /* 0x000fc0000383ffff */
[----:B------:R-:W-:-:S00]  /*03c0*/  NOP ;  /* 0x0000000000007918 */ /* 0x000fc00000000000 */
        /* <DEDUP_REMOVED lines=11> */
.L_x_1:


//--------------------- .nv.constant0.triton_poi_fused_leaky_relu_reflection_pad2d_3 --------------------------
	.section	.nv.constant0.triton_poi_fused_leaky_relu_reflection_pad2d_3,"a",@progbits
	.sectionflags	@""
	.align	4
.nv.constant0.triton_poi_fused_leaky_relu_reflection_pad2d_3:
	.zero		548
